	.headerflags	@"EF_CUDA_TEXMODE_UNIFIED EF_CUDA_64BIT_ADDRESS EF_CUDA_ACCELERATORS EF_CUDA_SM90 EF_CUDA_VIRTUAL_SM(EF_CUDA_SM90)"
	.elftype	@"ET_EXEC"


//--------------------- .nv.info                  --------------------------
	.section	.nv.info,"",@"SHT_CUDA_INFO"
	.align	4


	//----- nvinfo : EIATTR_REGCOUNT
	.align		4
        /*0000*/ 	.byte	0x04, 0x2f
        /*0002*/ 	.short	(.L_1 - .L_0)
	.align		4
.L_0:
        /*0004*/ 	.word	index@(triton_poi_fused_cat_21)
        /*0008*/ 	.word	0x00000018


	//----- nvinfo : EIATTR_MIN_STACK_SIZE
	.align		4
.L_1:
        /*000c*/ 	.byte	0x04, 0x12
        /*000e*/ 	.short	(.L_3 - .L_2)
	.align		4
.L_2:
        /*0010*/ 	.word	index@(triton_poi_fused_cat_21)
        /*0014*/ 	.word	0x00000000


	//----- nvinfo : EIATTR_FRAME_SIZE
	.align		4
.L_3:
        /*0018*/ 	.byte	0x04, 0x11
        /*001a*/ 	.short	(.L_5 - .L_4)
	.align		4
.L_4:
        /*001c*/ 	.word	index@(triton_poi_fused_cat_21)
        /*0020*/ 	.word	0x00000000


	//----- nvinfo : EIATTR_MIN_STACK_SIZE
	.align		4
.L_5:
        /*0024*/ 	.byte	0x04, 0x12
        /*0026*/ 	.short	(.L_7 - .L_6)
	.align		4
.L_6:
        /*0028*/ 	.word	index@(triton_poi_fused_cat_21)
        /*002c*/ 	.word	0x00000000
.L_7:


//--------------------- .nv.info.triton_poi_fused_cat_21 --------------------------
	.section	.nv.info.triton_poi_fused_cat_21,"",@"SHT_CUDA_INFO"
	.sectionflags	@""
	.align	4


	//----- nvinfo : EIATTR_CUDA_API_VERSION
	.align		4
        /*0000*/ 	.byte	0x04, 0x37
        /*0002*/ 	.short	(.L_9 - .L_8)
.L_8:
        /*0004*/ 	.word	0x0000007c


	//----- nvinfo : EIATTR_KPARAM_INFO
	.align		4
.L_9:
        /*0008*/ 	.byte	0x04, 0x17
        /*000a*/ 	.short	(.L_11 - .L_10)
.L_10:
        /*000c*/ 	.word	0x00000000
        /*0010*/ 	.short	0x0005
        /*0012*/ 	.short	0x0028
        /*0014*/ 	.byte	0x00, 0xf0, 0x11, 0x00


	//----- nvinfo : EIATTR_KPARAM_INFO
	.align		4
.L_11:
        /*0018*/ 	.byte	0x04, 0x17
        /*001a*/ 	.short	(.L_13 - .L_12)
.L_12:
        /*001c*/ 	.word	0x00000000
        /*0020*/ 	.short	0x0004
        /*0022*/ 	.short	0x0020
        /*0024*/ 	.byte	0x00, 0xf4, 0x21, 0x00


	//----- nvinfo : EIATTR_KPARAM_INFO
	.align		4
.L_13:
        /*0028*/ 	.byte	0x04, 0x17
        /*002a*/ 	.short	(.L_15 - .L_14)
.L_14:
        /*002c*/ 	.word	0x00000000
        /*0030*/ 	.short	0x0003
        /*0032*/ 	.short	0x0018
        /*0034*/ 	.byte	0x00, 0xf4, 0x21, 0x00


	//----- nvinfo : EIATTR_KPARAM_INFO
	.align		4
.L_15:
        /*0038*/ 	.byte	0x04, 0x17
        /*003a*/ 	.short	(.L_17 - .L_16)
.L_16:
        /*003c*/ 	.word	0x00000000
        /*0040*/ 	.short	0x0002
        /*0042*/ 	.short	0x0010
        /*0044*/ 	.byte	0x00, 0xf4, 0x21, 0x00


	//----- nvinfo : EIATTR_KPARAM_INFO
	.align		4
.L_17:
        /*0048*/ 	.byte	0x04, 0x17
        /*004a*/ 	.short	(.L_19 - .L_18)
.L_18:
        /*004c*/ 	.word	0x00000000
        /*0050*/ 	.short	0x0001
        /*0052*/ 	.short	0x0008
        /*0054*/ 	.byte	0x00, 0xf4, 0x21, 0x00


	//----- nvinfo : EIATTR_KPARAM_INFO
	.align		4
.L_19:
        /*0058*/ 	.byte	0x04, 0x17
        /*005a*/ 	.short	(.L_21 - .L_20)
.L_20:
        /*005c*/ 	.word	0x00000000
        /*0060*/ 	.short	0x0000
        /*0062*/ 	.short	0x0000
        /*0064*/ 	.byte	0x00, 0xf4, 0x21, 0x00


	//----- nvinfo : EIATTR_SPARSE_MMA_MASK
	.align		4
.L_21:
        /*0068*/ 	.byte	0x03, 0x50
        /*006a*/ 	.short	0x0000


	//----- nvinfo : EIATTR_MAXREG_COUNT
	.align		4
        /*006c*/ 	.byte	0x03, 0x1b
        /*006e*/ 	.short	0x00ff


	//----- nvinfo : EIATTR_EXIT_INSTR_OFFSETS
	.align		4
        /*0070*/ 	.byte	0x04, 0x1c
        /*0072*/ 	.short	(.L_23 - .L_22)


	//   ....[0]....
.L_22:
        /*0074*/ 	.word	0x000001e0


	//----- nvinfo : EIATTR_REQNTID
	.align		4
.L_23:
        /*0078*/ 	.byte	0x04, 0x10
        /*007a*/ 	.short	(.L_25 - .L_24)
.L_24:
        /*007c*/ 	.word	0x00000080
        /*0080*/ 	.word	0x00000001
        /*0084*/ 	.word	0x00000001


	//----- nvinfo : EIATTR_CBANK_PARAM_SIZE
	.align		4
.L_25:
        /*0088*/ 	.byte	0x03, 0x19
        /*008a*/ 	.short	0x002c


	//----- nvinfo : EIATTR_PARAM_CBANK
	.align		4
        /*008c*/ 	.byte	0x04, 0x0a
        /*008e*/ 	.short	(.L_27 - .L_26)
	.align		4
.L_26:
        /*0090*/ 	.word	index@(.nv.constant0.triton_poi_fused_cat_21)
        /*0094*/ 	.short	0x0210
        /*0096*/ 	.short	0x002c


	//----- nvinfo : EIATTR_SW_WAR
	.align		4
.L_27:
        /*0098*/ 	.byte	0x04, 0x36
        /*009a*/ 	.short	(.L_29 - .L_28)
.L_28:
        /*009c*/ 	.word	0x00000008
.L_29:


//--------------------- .nv.callgraph             --------------------------
	.section	.nv.callgraph,"",@"SHT_CUDA_CALLGRAPH"
	.align	4
	.sectionentsize	8
	.align		4
        /*0000*/ 	.word	0x00000000
	.align		4
        /*0004*/ 	.word	0xffffffff
	.align		4
        /*0008*/ 	.word	0x00000000
	.align		4
        /*000c*/ 	.word	0xfffffffe
	.align		4
        /*0010*/ 	.word	0x00000000
	.align		4
        /*0014*/ 	.word	0xfffffffd
	.align		4
        /*0018*/ 	.word	0x00000000
	.align		4
        /*001c*/ 	.word	0xfffffffc


//--------------------- .text.triton_poi_fused_cat_21 --------------------------
	.section	.text.triton_poi_fused_cat_21,"ax",@progbits
	.align	128
        .global         triton_poi_fused_cat_21
        .type           triton_poi_fused_cat_21,@function
        .size           triton_poi_fused_cat_21,(.L_x_1 - triton_poi_fused_cat_21)
        .other          triton_poi_fused_cat_21,@"STO_CUDA_ENTRY STV_DEFAULT"
triton_poi_fused_cat_21:
.text.triton_poi_fused_cat_21:
[----:B------:R-:W-:Y:S01]  /*0000*/  LDC R1, c[0x0][0x28] ;  /* 0x00000a00ff017b82 */ /* 0x000fe20000000800 */
[----:B------:R-:W1:Y:S07]  /*0010*/  S2R R0, SR_TID.X ;  /* 0x0000000000007919 */ /* 0x000e6e0000002100 */
[----:B------:R-:W2:Y:S01]  /*0020*/  LDC.64 R8, c[0x0][0x210] ;  /* 0x00008400ff087b82 */ /* 0x000ea20000000a00 */
[----:B------:R-:W-:Y:S01]  /*0030*/  ULDC.64 UR4, c[0x0][0x208] ;  /* 0x0000820000047ab9 */ /* 0x000fe20000000a00 */
[----:B------:R-:W3:Y:S06]  /*0040*/  S2R R13, SR_CTAID.X ;  /* 0x00000000000d7919 */ /* 0x000eec0000002500 */
[----:B------:R-:W4:Y:S08]  /*0050*/  LDC.64 R10, c[0x0][0x218] ;  /* 0x00008600ff0a7b82 */ /* 0x000f300000000a00 */
[----:B------:R-:W5:Y:S08]  /*0060*/  LDC.64 R6, c[0x0][0x220] ;  /* 0x00008800ff067b82 */ /* 0x000f700000000a00 */
[----:B------:R-:W4:Y:S01]  /*0070*/  LDC.64 R4, c[0x0][0x228] ;  /* 0x00008a00ff047b82 */ /* 0x000f220000000a00 */
[----:B-1----:R-:W-:-:S07]  /*0080*/  LOP3.LUT R0, R0, 0x7f, RZ, 0xc0, !PT ;  /* 0x0000007f00007812 */ /* 0x002fce00078ec0ff */
[----:B------:R-:W1:Y:S01]  /*0090*/  LDC.64 R2, c[0x0][0x230] ;  /* 0x00008c00ff027b82 */ /* 0x000e620000000a00 */
[----:B---3--:R-:W-:-:S05]  /*00a0*/  LEA R13, R13, R0, 0x7 ;  /* 0x000000000d0d7211 */ /* 0x008fca00078e38ff */
[----:B--2---:R-:W-:-:S05]  /*00b0*/  IMAD.WIDE R8, R13, 0x4, R8 ;  /* 0x000000040d087825 */ /* 0x004fca00078e0208 */
[----:B------:R4:W2:Y:S01]  /*00c0*/  LDG.E R15, desc[UR4][R8.64] ;  /* 0x00000004080f7981 */ /* 0x0008a2000c1e1900 */
[----:B------:R-:W-:-:S04]  /*00d0*/  SHF.R.S32.HI R0, RZ, 0x1f, R13 ;  /* 0x0000001fff007819 */ /* 0x000fc8000001140d */
[----:B------:R-:W-:-:S04]  /*00e0*/  LEA.HI R0, R0, R13, RZ, 0xb ;  /* 0x0000000d00007211 */ /* 0x000fc800078f58ff */
[----:B------:R-:W-:Y:S02]  /*00f0*/  LOP3.LUT R12, R0, 0xfffff800, RZ, 0xc0, !PT ;  /* 0xfffff800000c7812 */ /* 0x000fe400078ec0ff */
[----:B------:R-:W-:Y:S02]  /*0100*/  SHF.R.S32.HI R0, RZ, 0xb, R0 ;  /* 0x0000000bff007819 */ /* 0x000fe40000011400 */
[----:B------:R-:W-:-:S05]  /*0110*/  IADD3 R13, R13, -R12, RZ ;  /* 0x8000000c0d0d7210 */ /* 0x000fca0007ffe0ff */
[----:B------:R-:W-:-:S04]  /*0120*/  IMAD R13, R0, 0x6800, R13 ;  /* 0x00006800000d7824 */ /* 0x000fc800078e020d */
[----:B------:R-:W-:Y:S02]  /*0130*/  IMAD.IADD R17, R12, 0x1, R13 ;  /* 0x000000010c117824 */ /* 0x000fe400078e020d */
[----:B----4-:R-:W-:-:S03]  /*0140*/  IMAD.WIDE R8, R13, 0x4, R10 ;  /* 0x000000040d087825 */ /* 0x010fc600078e020a */
[----:B------:R-:W-:Y:S01]  /*0150*/  IADD3 R19, R12, R17, RZ ;  /* 0x000000110c137210 */ /* 0x000fe20007ffe0ff */
[----:B-----5:R-:W-:-:S04]  /*0160*/  IMAD.WIDE R6, R17, 0x4, R6 ;  /* 0x0000000411067825 */ /* 0x020fc800078e0206 */
[----:B------:R-:W-:Y:S02]  /*0170*/  IMAD.IADD R21, R12, 0x1, R19 ;  /* 0x000000010c157824 */ /* 0x000fe400078e0213 */
[----:B0-----:R-:W-:-:S04]  /*0180*/  IMAD.WIDE R4, R19, 0x4, R4 ;  /* 0x0000000413047825 */ /* 0x001fc800078e0204 */
[----:B-1----:R-:W-:Y:S01]  /*0190*/  IMAD.WIDE R2, R21, 0x4, R2 ;  /* 0x0000000415027825 */ /* 0x002fe200078e0202 */
[----:B--2---:R-:W-:Y:S04]  /*01a0*/  STG.E desc[UR4][R8.64], R15 ;  /* 0x0000000f08007986 */ /* 0x004fe8000c101904 */
[----:B------:R-:W-:Y:S04]  /*01b0*/  STG.E desc[UR4][R6.64], R15 ;  /* 0x0000000f06007986 */ /* 0x000fe8000c101904 */
[----:B------:R-:W-:Y:S04]  /*01c0*/  STG.E desc[UR4][R4.64], R15 ;  /* 0x0000000f04007986 */ /* 0x000fe8000c101904 */
[----:B------:R-:W-:Y:S01]  /*01d0*/  STG.E desc[UR4][R2.64], R15 ;  /* 0x0000000f02007986 */ /* 0x000fe2000c101904 */
[----:B------:R-:W-:Y:S05]  /*01e0*/  EXIT ;  /* 0x000000000000794d */ /* 0x000fea0003800000 */
.L_x_0:
[----:B------:R-:W-:-:S00]  /*01f0*/  BRA `(.L_x_0) ;  /* 0xfffffffc00fc7947 */ /* 0x000fc0000383ffff */
[----:B------:R-:W-:-:S00]  /*0200*/  NOP ;  /* 0x0000000000007918 */ /* 0x000fc00000000000 */
[----:B------:R-:W-:-:S00]  /*0210*/  NOP ;  /* 0x0000000000007918 */ /* 0x000fc00000000000 */
[----:B------:R-:W-:-:S00]  /*0220*/  NOP ;  /* 0x0000000000007918 */ /* 0x000fc00000000000 */
[----:B------:R-:W-:-:S00]  /*0230*/  NOP ;  /* 0x0000000000007918 */ /* 0x000fc00000000000 */
[----:B------:R-:W-:-:S00]  /*0240*/  NOP ;  /* 0x0000000000007918 */ /* 0x000fc00000000000 */
[----:B------:R-:W-:-:S00]  /*0250*/  NOP ;  /* 0x0000000000007918 */ /* 0x000fc00000000000 */
[----:B------:R-:W-:-:S00]  /*0260*/  NOP ;  /* 0x0000000000007918 */ /* 0x000fc00000000000 */
[----:B------:R-:W-:-:S00]  /*0270*/  NOP ;  /* 0x0000000000007918 */ /* 0x000fc00000000000 */
.L_x_1:


//--------------------- .nv.constant0.triton_poi_fused_cat_21 --------------------------
	.section	.nv.constant0.triton_poi_fused_cat_21,"a",@progbits
	.sectionflags	@""
	.align	4
.nv.constant0.triton_poi_fused_cat_21:
	.zero		572
